//
// Generated by NVIDIA NVVM Compiler
//
// Compiler Build ID: CL-36424714
// Cuda compilation tools, release 13.0, V13.0.88
// Based on NVVM 20.0.0
//

.version 9.0
.target sm_100
.address_size 64

	// .globl	_Z6kernelPdS_
// _ZZ6reducePdS_iE1s has been demoted

.visible .entry _Z6kernelPdS_(
	.param .u64 .ptr .align 1 _Z6kernelPdS__param_0,
	.param .u64 .ptr .align 1 _Z6kernelPdS__param_1
)
{
	.reg .pred 	%p<2>;
	.reg .b32 	%r<25>;
	.reg .b64 	%rd<16>;
	.reg .b64 	%fd<13>;

	ld.param.u64 	%rd1, [_Z6kernelPdS__param_0];
	ld.param.u64 	%rd2, [_Z6kernelPdS__param_1];
	mov.u32 	%r4, %ctaid.z;
	mov.u32 	%r5, %ntid.z;
	mov.u32 	%r6, %tid.z;
	mad.lo.s32 	%r1, %r4, %r5, %r6;
	mov.u32 	%r7, %ctaid.y;
	mov.u32 	%r8, %ntid.y;
	mov.u32 	%r9, %tid.y;
	mad.lo.s32 	%r10, %r7, %r8, %r9;
	mov.u32 	%r11, %ctaid.x;
	mov.u32 	%r12, %ntid.x;
	mov.u32 	%r13, %tid.x;
	mad.lo.s32 	%r3, %r11, %r12, %r13;
	add.s32 	%r14, %r1, -1;
	add.s32 	%r15, %r10, -1;
	max.u32 	%r16, %r14, %r15;
	add.s32 	%r17, %r3, -1;
	max.u32 	%r18, %r17, %r16;
	setp.gt.u32 	%p1, %r18, 897;
	@%p1 bra 	$L__BB0_2;
	cvta.to.global.u64 	%rd3, %rd1;
	cvta.to.global.u64 	%rd4, %rd2;
	mad.lo.s32 	%r19, %r1, 900, %r10;
	mad.lo.s32 	%r20, %r19, 900, %r3;
	add.s32 	%r21, %r20, -810000;
	mul.wide.u32 	%rd5, %r21, 8;
	add.s64 	%rd6, %rd3, %rd5;
	ld.global.f64 	%fd1, [%rd6];
	add.s32 	%r22, %r20, 810000;
	mul.wide.u32 	%rd7, %r22, 8;
	add.s64 	%rd8, %rd3, %rd7;
	ld.global.f64 	%fd2, [%rd8];
	add.f64 	%fd3, %fd1, %fd2;
	add.s32 	%r23, %r20, -900;
	mul.wide.u32 	%rd9, %r23, 8;
	add.s64 	%rd10, %rd3, %rd9;
	ld.global.f64 	%fd4, [%rd10];
	add.f64 	%fd5, %fd3, %fd4;
	mul.wide.u32 	%rd11, %r20, 8;
	add.s64 	%rd12, %rd3, %rd11;
	ld.global.f64 	%fd6, [%rd12+7200];
	add.f64 	%fd7, %fd5, %fd6;
	add.s32 	%r24, %r20, -1;
	mul.wide.u32 	%rd13, %r24, 8;
	add.s64 	%rd14, %rd3, %rd13;
	ld.global.f64 	%fd8, [%rd14];
	add.f64 	%fd9, %fd7, %fd8;
	ld.global.f64 	%fd10, [%rd12+8];
	add.f64 	%fd11, %fd9, %fd10;
	div.rn.f64 	%fd12, %fd11, 0d4018000000000000;
	add.s64 	%rd15, %rd4, %rd11;
	st.global.f64 	[%rd15], %fd12;
$L__BB0_2:
	ret;

}
	// .globl	_Z9diff_swapPdS_
.visible .entry _Z9diff_swapPdS_(
	.param .u64 .ptr .align 1 _Z9diff_swapPdS__param_0,
	.param .u64 .ptr .align 1 _Z9diff_swapPdS__param_1
)
{
	.reg .pred 	%p<2>;
	.reg .b32 	%r<18>;
	.reg .b64 	%rd<8>;
	.reg .b64 	%fd<5>;

	ld.param.u64 	%rd1, [_Z9diff_swapPdS__param_0];
	ld.param.u64 	%rd2, [_Z9diff_swapPdS__param_1];
	mov.u32 	%r4, %ctaid.z;
	mov.u32 	%r5, %ntid.z;
	mov.u32 	%r6, %tid.z;
	mad.lo.s32 	%r1, %r4, %r5, %r6;
	mov.u32 	%r7, %ctaid.y;
	mov.u32 	%r8, %ntid.y;
	mov.u32 	%r9, %tid.y;
	mad.lo.s32 	%r10, %r7, %r8, %r9;
	mov.u32 	%r11, %ctaid.x;
	mov.u32 	%r12, %ntid.x;
	mov.u32 	%r13, %tid.x;
	mad.lo.s32 	%r3, %r11, %r12, %r13;
	max.u32 	%r14, %r1, %r10;
	max.u32 	%r15, %r3, %r14;
	setp.gt.u32 	%p1, %r15, 899;
	@%p1 bra 	$L__BB1_2;
	cvta.to.global.u64 	%rd3, %rd1;
	cvta.to.global.u64 	%rd4, %rd2;
	mad.lo.s32 	%r16, %r1, 900, %r10;
	mad.lo.s32 	%r17, %r16, 900, %r3;
	mul.wide.u32 	%rd5, %r17, 8;
	add.s64 	%rd6, %rd3, %rd5;
	ld.global.f64 	%fd1, [%rd6];
	add.s64 	%rd7, %rd4, %rd5;
	ld.global.f64 	%fd2, [%rd7];
	sub.f64 	%fd3, %fd1, %fd2;
	abs.f64 	%fd4, %fd3;
	st.global.f64 	[%rd6], %fd2;
	st.global.f64 	[%rd7], %fd4;
$L__BB1_2:
	ret;

}
	// .globl	_Z6reducePdS_i
.visible .entry _Z6reducePdS_i(
	.param .u64 .ptr .align 1 _Z6reducePdS_i_param_0,
	.param .u64 .ptr .align 1 _Z6reducePdS_i_param_1,
	.param .u32 _Z6reducePdS_i_param_2
)
{
	.reg .pred 	%p<20>;
	.reg .b32 	%r<48>;
	.reg .b64 	%rd<12>;
	.reg .b64 	%fd<14>;
	// demoted variable
	.shared .align 8 .b8 _ZZ6reducePdS_iE1s[1024];
	ld.param.u64 	%rd1, [_Z6reducePdS_i_param_0];
	ld.param.u64 	%rd2, [_Z6reducePdS_i_param_1];
	ld.param.u32 	%r19, [_Z6reducePdS_i_param_2];
	mov.u32 	%r1, %tid.x;
	mov.u32 	%r2, %tid.y;
	mov.u32 	%r3, %tid.z;
	mov.u32 	%r4, %ntid.x;
	mov.u32 	%r46, %ntid.y;
	mad.lo.s32 	%r20, %r3, %r46, %r2;
	mad.lo.s32 	%r21, %r20, %r4, %r1;
	mov.u32 	%r22, %ctaid.z;
	mov.u32 	%r23, %nctaid.y;
	mul.lo.s32 	%r24, %r22, %r23;
	mov.u32 	%r25, %nctaid.x;
	mov.u32 	%r26, %ctaid.y;
	mov.u32 	%r27, %ctaid.x;
	mad.lo.s32 	%r28, %r26, %r25, %r27;
	mad.lo.s32 	%r6, %r24, %r25, %r28;
	mov.u32 	%r47, %ntid.z;
	mul.lo.s32 	%r8, %r46, %r4;
	mul.lo.s32 	%r29, %r8, %r47;
	mad.lo.s32 	%r9, %r29, %r6, %r21;
	mul.lo.s32 	%r30, %r29, %r25;
	mul.lo.s32 	%r31, %r30, %r23;
	mov.u32 	%r32, %nctaid.z;
	mad.lo.s32 	%r10, %r31, %r32, %r9;
	setp.ge.u32 	%p1, %r10, %r19;
	shl.b32 	%r33, %r21, 3;
	mov.u32 	%r34, _ZZ6reducePdS_iE1s;
	add.s32 	%r11, %r34, %r33;
	@%p1 bra 	$L__BB2_2;
	cvta.to.global.u64 	%rd4, %rd1;
	mul.wide.s32 	%rd5, %r9, 8;
	add.s64 	%rd6, %rd4, %rd5;
	ld.global.f64 	%fd1, [%rd6];
	mul.wide.u32 	%rd7, %r10, 8;
	add.s64 	%rd8, %rd4, %rd7;
	ld.global.f64 	%fd2, [%rd8];
	setp.ge.f64 	%p2, %fd1, %fd2;
	selp.f64 	%fd3, %fd1, %fd2, %p2;
	st.shared.f64 	[%r11], %fd3;
	bra.uni 	$L__BB2_3;
$L__BB2_2:
	mov.b64 	%rd3, 0;
	st.shared.u64 	[%r11], %rd3;
$L__BB2_3:
	bar.sync 	0;
	setp.lt.u32 	%p3, %r4, 2;
	mov.u32 	%r45, %r4;
	@%p3 bra 	$L__BB2_4;
	bra.uni 	$L__BB2_13;
$L__BB2_4:
	setp.lt.u32 	%p7, %r46, 2;
	@%p7 bra 	$L__BB2_5;
	bra.uni 	$L__BB2_16;
$L__BB2_5:
	setp.lt.u32 	%p13, %r47, 2;
	@%p13 bra 	$L__BB2_10;
	or.b32  	%r14, %r2, %r1;
$L__BB2_7:
	setp.ne.s32 	%p14, %r14, 0;
	shr.u32 	%r18, %r47, 1;
	setp.ge.u32 	%p15, %r3, %r18;
	or.pred  	%p16, %p14, %p15;
	@%p16 bra 	$L__BB2_9;
	mul.lo.s32 	%r40, %r8, %r18;
	shl.b32 	%r41, %r40, 3;
	add.s32 	%r42, %r11, %r41;
	ld.shared.f64 	%fd10, [%r42];
	ld.shared.f64 	%fd11, [%r11];
	setp.gt.f64 	%p17, %fd10, %fd11;
	selp.f64 	%fd12, %fd10, %fd11, %p17;
	st.shared.f64 	[%r11], %fd12;
$L__BB2_9:
	bar.sync 	0;
	setp.gt.u32 	%p18, %r47, 3;
	mov.u32 	%r47, %r18;
	@%p18 bra 	$L__BB2_7;
$L__BB2_10:
	or.b32  	%r43, %r1, %r2;
	or.b32  	%r44, %r43, %r3;
	setp.ne.s32 	%p19, %r44, 0;
	@%p19 bra 	$L__BB2_12;
	ld.shared.f64 	%fd13, [_ZZ6reducePdS_iE1s];
	cvta.to.global.u64 	%rd9, %rd2;
	mul.wide.u32 	%rd10, %r6, 8;
	add.s64 	%rd11, %rd9, %rd10;
	st.global.f64 	[%rd11], %fd13;
$L__BB2_12:
	ret;
$L__BB2_13:
	shr.u32 	%r13, %r45, 1;
	setp.ge.u32 	%p4, %r1, %r13;
	@%p4 bra 	$L__BB2_15;
	shl.b32 	%r35, %r13, 3;
	add.s32 	%r36, %r11, %r35;
	ld.shared.f64 	%fd4, [%r36];
	ld.shared.f64 	%fd5, [%r11];
	setp.gt.f64 	%p5, %fd4, %fd5;
	selp.f64 	%fd6, %fd4, %fd5, %p5;
	st.shared.f64 	[%r11], %fd6;
$L__BB2_15:
	bar.sync 	0;
	setp.lt.u32 	%p6, %r45, 4;
	mov.u32 	%r45, %r13;
	@%p6 bra 	$L__BB2_4;
	bra.uni 	$L__BB2_13;
$L__BB2_16:
	setp.ne.s32 	%p8, %r1, 0;
	shr.u32 	%r16, %r46, 1;
	setp.ge.u32 	%p9, %r2, %r16;
	or.pred  	%p10, %p8, %p9;
	@%p10 bra 	$L__BB2_18;
	mul.lo.s32 	%r37, %r16, %r4;
	shl.b32 	%r38, %r37, 3;
	add.s32 	%r39, %r11, %r38;
	ld.shared.f64 	%fd7, [%r39];
	ld.shared.f64 	%fd8, [%r11];
	setp.gt.f64 	%p11, %fd7, %fd8;
	selp.f64 	%fd9, %fd7, %fd8, %p11;
	st.shared.f64 	[%r11], %fd9;
$L__BB2_18:
	bar.sync 	0;
	setp.lt.u32 	%p12, %r46, 4;
	mov.u32 	%r46, %r16;
	@%p12 bra 	$L__BB2_5;
	bra.uni 	$L__BB2_16;

}


// ===== COMPILED SASS (sm_100) =====

	.target	sm_100

	.elftype	@"ET_EXEC"


//--------------------- .note.nv.tkinfo           --------------------------
	.section	.note.nv.tkinfo,"",@"SHT_NOTE"
	.sectionflags	@"SHF_NOTE_NV_TKINFO"
	.tkinfo
        /*0018*/ 	.word	0x00000002
        /*0030*/ 	.string	""
        /*0030*/ 	.string	"ptxas"
        /*0030*/ 	.string	"Cuda compilation tools, release 13.0, V13.0.88"
        /*0030*/ 	.string	"Build cuda_13.0.r13.0/compiler.36424714_0"
        /*0030*/ 	.string	"-arch sm_100 -m 64 "



//--------------------- .note.nv.cuinfo           --------------------------
	.section	.note.nv.cuinfo,"",@"SHT_NOTE"
	.sectionflags	@"SHF_NOTE_NV_CUINFO"
        /*0018*/ 	.short	0x0002
        /*001a*/ 	.short	0x0064
        /*001c*/ 	.short	0x0082
	.zero		2


//--------------------- .nv.info                  --------------------------
	.section	.nv.info,"",@"SHT_CUDA_INFO"
	.align	4


	//----- nvinfo : EIATTR_REGCOUNT
	.align		4
        /*0000*/ 	.byte	0x04, 0x2f
        /*0002*/ 	.short	(.L_1 - .L_0)
	.align		4
.L_0:
        /*0004*/ 	.word	index@(_Z6kernelPdS_)
        /*0008*/ 	.word	0x00000018


	//----- nvinfo : EIATTR_FRAME_SIZE
	.align		4
.L_1:
        /*000c*/ 	.byte	0x04, 0x11
        /*000e*/ 	.short	(.L_3 - .L_2)
	.align		4
.L_2:
        /*0010*/ 	.word	index@($__internal_0_$__cuda_sm20_div_rn_f64_full)
        /*0014*/ 	.word	0x00000000


	//----- nvinfo : EIATTR_FRAME_SIZE
	.align		4
.L_3:
        /*0018*/ 	.byte	0x04, 0x11
        /*001a*/ 	.short	(.L_5 - .L_4)
	.align		4
.L_4:
        /*001c*/ 	.word	index@(_Z6kernelPdS_)
        /*0020*/ 	.word	0x00000000


	//----- nvinfo : EIATTR_REGCOUNT
	.align		4
.L_5:
        /*0024*/ 	.byte	0x04, 0x2f
        /*0026*/ 	.short	(.L_7 - .L_6)
	.align		4
.L_6:
        /*0028*/ 	.word	index@(_Z9diff_swapPdS_)
        /*002c*/ 	.word	0x0000000c


	//----- nvinfo : EIATTR_FRAME_SIZE
	.align		4
.L_7:
        /*0030*/ 	.byte	0x04, 0x11
        /*0032*/ 	.short	(.L_9 - .L_8)
	.align		4
.L_8:
        /*0034*/ 	.word	index@(_Z9diff_swapPdS_)
        /*0038*/ 	.word	0x00000000


	//----- nvinfo : EIATTR_REGCOUNT
	.align		4
.L_9:
        /*003c*/ 	.byte	0x04, 0x2f
        /*003e*/ 	.short	(.L_11 - .L_10)
	.align		4
.L_10:
        /*0040*/ 	.word	index@(_Z6reducePdS_i)
        /*0044*/ 	.word	0x00000010


	//----- nvinfo : EIATTR_FRAME_SIZE
	.align		4
.L_11:
        /*0048*/ 	.byte	0x04, 0x11
        /*004a*/ 	.short	(.L_13 - .L_12)
	.align		4
.L_12:
        /*004c*/ 	.word	index@(_Z6reducePdS_i)
        /*0050*/ 	.word	0x00000000


	//----- nvinfo : EIATTR_MIN_STACK_SIZE
	.align		4
.L_13:
        /*0054*/ 	.byte	0x04, 0x12
        /*0056*/ 	.short	(.L_15 - .L_14)
	.align		4
.L_14:
        /*0058*/ 	.word	index@(_Z6reducePdS_i)
        /*005c*/ 	.word	0x00000000


	//----- nvinfo : EIATTR_MIN_STACK_SIZE
	.align		4
.L_15:
        /*0060*/ 	.byte	0x04, 0x12
        /*0062*/ 	.short	(.L_17 - .L_16)
	.align		4
.L_16:
        /*0064*/ 	.word	index@(_Z9diff_swapPdS_)
        /*0068*/ 	.word	0x00000000


	//----- nvinfo : EIATTR_MIN_STACK_SIZE
	.align		4
.L_17:
        /*006c*/ 	.byte	0x04, 0x12
        /*006e*/ 	.short	(.L_19 - .L_18)
	.align		4
.L_18:
        /*0070*/ 	.word	index@(_Z6kernelPdS_)
        /*0074*/ 	.word	0x00000000
.L_19:


//--------------------- .nv.compat                --------------------------
	.section	.nv.compat,"",@"SHT_CUDA_COMPAT_INFO"
	.align	4
        /*0000*/ 	.byte	0x02, 0x09, 0x00, 0x00, 0x02, 0x02, 0x01, 0x00, 0x02, 0x05, 0x05, 0x00, 0x03, 0x07, 0x01, 0x01
        /*0010*/ 	.byte	0x02, 0x03, 0x00, 0x00, 0x02, 0x06, 0x01, 0x00, 0x04, 0x0b, 0x08, 0x00, 0x01, 0x00, 0x00, 0x00
        /*0020*/ 	.byte	0x00, 0x00, 0x00, 0x00


//--------------------- .nv.info._Z6reducePdS_i   --------------------------
	.section	.nv.info._Z6reducePdS_i,"",@"SHT_CUDA_INFO"
	.sectionflags	@""
	.align	4


	//----- nvinfo : EIATTR_CUDA_API_VERSION
	.align		4
        /*0000*/ 	.byte	0x04, 0x37
        /*0002*/ 	.short	(.L_21 - .L_20)
.L_20:
        /*0004*/ 	.word	0x00000082


	//----- nvinfo : EIATTR_KPARAM_INFO
	.align		4
.L_21:
        /*0008*/ 	.byte	0x04, 0x17
        /*000a*/ 	.short	(.L_23 - .L_22)
.L_22:
        /*000c*/ 	.word	0x00000000
        /*0010*/ 	.short	0x0002
        /*0012*/ 	.short	0x0010
        /*0014*/ 	.byte	0x00, 0xf0, 0x11, 0x00


	//----- nvinfo : EIATTR_KPARAM_INFO
	.align		4
.L_23:
        /*0018*/ 	.byte	0x04, 0x17
        /*001a*/ 	.short	(.L_25 - .L_24)
.L_24:
        /*001c*/ 	.word	0x00000000
        /*0020*/ 	.short	0x0001
        /*0022*/ 	.short	0x0008
        /*0024*/ 	.byte	0x00, 0xf5, 0x21, 0x00


	//----- nvinfo : EIATTR_KPARAM_INFO
	.align		4
.L_25:
        /*0028*/ 	.byte	0x04, 0x17
        /*002a*/ 	.short	(.L_27 - .L_26)
.L_26:
        /*002c*/ 	.word	0x00000000
        /*0030*/ 	.short	0x0000
        /*0032*/ 	.short	0x0000
        /*0034*/ 	.byte	0x00, 0xf5, 0x21, 0x00


	//----- nvinfo : EIATTR_SPARSE_MMA_MASK
	.align		4
.L_27:
        /*0038*/ 	.byte	0x03, 0x50
        /*003a*/ 	.short	0x0000


	//----- nvinfo : EIATTR_MAXREG_COUNT
	.align		4
        /*003c*/ 	.byte	0x03, 0x1b
        /*003e*/ 	.short	0x00ff


	//----- nvinfo : EIATTR_NUM_BARRIERS
	.align		4
        /*0040*/ 	.byte	0x02, 0x4c
        /*0042*/ 	.byte	0x01
	.zero		1


	//----- nvinfo : EIATTR_MERCURY_ISA_VERSION
	.align		4
        /*0044*/ 	.byte	0x03, 0x5f
        /*0046*/ 	.short	0x0101


	//----- nvinfo : EIATTR_VRC_CTA_INIT_COUNT
	.align		4
        /*0048*/ 	.byte	0x02, 0x4a
	.zero		1
	.zero		1


	//----- nvinfo : EIATTR_EXIT_INSTR_OFFSETS
	.align		4
        /*004c*/ 	.byte	0x04, 0x1c
        /*004e*/ 	.short	(.L_29 - .L_28)


	//   ....[0]....
.L_28:
        /*0050*/ 	.word	0x00000640


	//   ....[1]....
        /*0054*/ 	.word	0x000006c0


	//----- nvinfo : EIATTR_CRS_STACK_SIZE
	.align		4
.L_29:
        /*0058*/ 	.byte	0x04, 0x1e
        /*005a*/ 	.short	(.L_31 - .L_30)
.L_30:
        /*005c*/ 	.word	0x00000000


	//----- nvinfo : EIATTR_CBANK_PARAM_SIZE
	.align		4
.L_31:
        /*0060*/ 	.byte	0x03, 0x19
        /*0062*/ 	.short	0x0014


	//----- nvinfo : EIATTR_PARAM_CBANK
	.align		4
        /*0064*/ 	.byte	0x04, 0x0a
        /*0066*/ 	.short	(.L_33 - .L_32)
	.align		4
.L_32:
        /*0068*/ 	.word	index@(.nv.constant0._Z6reducePdS_i)
        /*006c*/ 	.short	0x0380
        /*006e*/ 	.short	0x0014


	//----- nvinfo : EIATTR_SW_WAR
	.align		4
.L_33:
        /*0070*/ 	.byte	0x04, 0x36
        /*0072*/ 	.short	(.L_35 - .L_34)
.L_34:
        /*0074*/ 	.word	0x00000008
.L_35:


//--------------------- .nv.info._Z9diff_swapPdS_ --------------------------
	.section	.nv.info._Z9diff_swapPdS_,"",@"SHT_CUDA_INFO"
	.sectionflags	@""
	.align	4


	//----- nvinfo : EIATTR_CUDA_API_VERSION
	.align		4
        /*0000*/ 	.byte	0x04, 0x37
        /*0002*/ 	.short	(.L_37 - .L_36)
.L_36:
        /*0004*/ 	.word	0x00000082


	//----- nvinfo : EIATTR_KPARAM_INFO
	.align		4
.L_37:
        /*0008*/ 	.byte	0x04, 0x17
        /*000a*/ 	.short	(.L_39 - .L_38)
.L_38:
        /*000c*/ 	.word	0x00000000
        /*0010*/ 	.short	0x0001
        /*0012*/ 	.short	0x0008
        /*0014*/ 	.byte	0x00, 0xf5, 0x21, 0x00


	//----- nvinfo : EIATTR_KPARAM_INFO
	.align		4
.L_39:
        /*0018*/ 	.byte	0x04, 0x17
        /*001a*/ 	.short	(.L_41 - .L_40)
.L_40:
        /*001c*/ 	.word	0x00000000
        /*0020*/ 	.short	0x0000
        /*0022*/ 	.short	0x0000
        /*0024*/ 	.byte	0x00, 0xf5, 0x21, 0x00


	//----- nvinfo : EIATTR_SPARSE_MMA_MASK
	.align		4
.L_41:
        /*0028*/ 	.byte	0x03, 0x50
        /*002a*/ 	.short	0x0000


	//----- nvinfo : EIATTR_MAXREG_COUNT
	.align		4
        /*002c*/ 	.byte	0x03, 0x1b
        /*002e*/ 	.short	0x00ff


	//----- nvinfo : EIATTR_MERCURY_ISA_VERSION
	.align		4
        /*0030*/ 	.byte	0x03, 0x5f
        /*0032*/ 	.short	0x0101


	//----- nvinfo : EIATTR_VRC_CTA_INIT_COUNT
	.align		4
        /*0034*/ 	.byte	0x02, 0x4a
	.zero		1
	.zero		1


	//----- nvinfo : EIATTR_EXIT_INSTR_OFFSETS
	.align		4
        /*0038*/ 	.byte	0x04, 0x1c
        /*003a*/ 	.short	(.L_43 - .L_42)


	//   ....[0]....
.L_42:
        /*003c*/ 	.word	0x000000f0


	//   ....[1]....
        /*0040*/ 	.word	0x000001d0


	//----- nvinfo : EIATTR_CBANK_PARAM_SIZE
	.align		4
.L_43:
        /*0044*/ 	.byte	0x03, 0x19
        /*0046*/ 	.short	0x0010


	//----- nvinfo : EIATTR_PARAM_CBANK
	.align		4
        /*0048*/ 	.byte	0x04, 0x0a
        /*004a*/ 	.short	(.L_45 - .L_44)
	.align		4
.L_44:
        /*004c*/ 	.word	index@(.nv.constant0._Z9diff_swapPdS_)
        /*0050*/ 	.short	0x0380
        /*0052*/ 	.short	0x0010


	//----- nvinfo : EIATTR_SW_WAR
	.align		4
.L_45:
        /*0054*/ 	.byte	0x04, 0x36
        /*0056*/ 	.short	(.L_47 - .L_46)
.L_46:
        /*0058*/ 	.word	0x00000008
.L_47:


//--------------------- .nv.info._Z6kernelPdS_    --------------------------
	.section	.nv.info._Z6kernelPdS_,"",@"SHT_CUDA_INFO"
	.sectionflags	@""
	.align	4


	//----- nvinfo : EIATTR_CUDA_API_VERSION
	.align		4
        /*0000*/ 	.byte	0x04, 0x37
        /*0002*/ 	.short	(.L_49 - .L_48)
.L_48:
        /*0004*/ 	.word	0x00000082


	//----- nvinfo : EIATTR_KPARAM_INFO
	.align		4
.L_49:
        /*0008*/ 	.byte	0x04, 0x17
        /*000a*/ 	.short	(.L_51 - .L_50)
.L_50:
        /*000c*/ 	.word	0x00000000
        /*0010*/ 	.short	0x0001
        /*0012*/ 	.short	0x0008
        /*0014*/ 	.byte	0x00, 0xf5, 0x21, 0x00


	//----- nvinfo : EIATTR_KPARAM_INFO
	.align		4
.L_51:
        /*0018*/ 	.byte	0x04, 0x17
        /*001a*/ 	.short	(.L_53 - .L_52)
.L_52:
        /*001c*/ 	.word	0x00000000
        /*0020*/ 	.short	0x0000
        /*0022*/ 	.short	0x0000
        /*0024*/ 	.byte	0x00, 0xf5, 0x21, 0x00


	//----- nvinfo : EIATTR_SPARSE_MMA_MASK
	.align		4
.L_53:
        /*0028*/ 	.byte	0x03, 0x50
        /*002a*/ 	.short	0x0000


	//----- nvinfo : EIATTR_MAXREG_COUNT
	.align		4
        /*002c*/ 	.byte	0x03, 0x1b
        /*002e*/ 	.short	0x00ff


	//----- nvinfo : EIATTR_MERCURY_ISA_VERSION
	.align		4
        /*0030*/ 	.byte	0x03, 0x5f
        /*0032*/ 	.short	0x0101


	//----- nvinfo : EIATTR_VRC_CTA_INIT_COUNT
	.align		4
        /*0034*/ 	.byte	0x02, 0x4a
	.zero		1
	.zero		1


	//----- nvinfo : EIATTR_EXIT_INSTR_OFFSETS
	.align		4
        /*0038*/ 	.byte	0x04, 0x1c
        /*003a*/ 	.short	(.L_55 - .L_54)


	//   ....[0]....
.L_54:
        /*003c*/ 	.word	0x00000110


	//   ....[1]....
        /*0040*/ 	.word	0x00000410


	//----- nvinfo : EIATTR_CRS_STACK_SIZE
	.align		4
.L_55:
        /*0044*/ 	.byte	0x04, 0x1e
        /*0046*/ 	.short	(.L_57 - .L_56)
.L_56:
        /*0048*/ 	.word	0x00000000


	//----- nvinfo : EIATTR_CBANK_PARAM_SIZE
	.align		4
.L_57:
        /*004c*/ 	.byte	0x03, 0x19
        /*004e*/ 	.short	0x0010


	//----- nvinfo : EIATTR_PARAM_CBANK
	.align		4
        /*0050*/ 	.byte	0x04, 0x0a
        /*0052*/ 	.short	(.L_59 - .L_58)
	.align		4
.L_58:
        /*0054*/ 	.word	index@(.nv.constant0._Z6kernelPdS_)
        /*0058*/ 	.short	0x0380
        /*005a*/ 	.short	0x0010


	//----- nvinfo : EIATTR_SW_WAR
	.align		4
.L_59:
        /*005c*/ 	.byte	0x04, 0x36
        /*005e*/ 	.short	(.L_61 - .L_60)
.L_60:
        /*0060*/ 	.word	0x00000008
.L_61:


//--------------------- .nv.callgraph             --------------------------
	.section	.nv.callgraph,"",@"SHT_CUDA_CALLGRAPH"
	.align	4
	.sectionentsize	8
	.align		4
        /*0000*/ 	.word	0x00000000
	.align		4
        /*0004*/ 	.word	0xffffffff
	.align		4
        /*0008*/ 	.word	0x00000000
	.align		4
        /*000c*/ 	.word	0xfffffffe
	.align		4
        /*0010*/ 	.word	0x00000000
	.align		4
        /*0014*/ 	.word	0xfffffffd
	.align		4
        /*0018*/ 	.word	0x00000000
	.align		4
        /*001c*/ 	.word	0xfffffffc


//--------------------- .text._Z6reducePdS_i      --------------------------
	.section	.text._Z6reducePdS_i,"ax",@progbits
	.align	128
        .global         _Z6reducePdS_i
        .type           _Z6reducePdS_i,@function
        .size           _Z6reducePdS_i,(.L_x_20 - _Z6reducePdS_i)
        .other          _Z6reducePdS_i,@"STO_CUDA_ENTRY STV_DEFAULT"
_Z6reducePdS_i:
.text._Z6reducePdS_i:
[----:B------:R-:W-:Y:S01]  /*0000*/  LDC R1, c[0x0][0x37c] ;  /* 0x0000df00ff017b82 */ /* 0x000fe20000000800 */
[----:B------:R-:W0:Y:S01]  /*0010*/  S2R R7, SR_CTAID.Y ;  /* 0x0000000000077919 */ /* 0x000e220000002600 */
[----:B------:R-:W1:Y:S06]  /*0020*/  LDCU UR7, c[0x0][0x360] ;  /* 0x00006c00ff0777ac */ /* 0x000e6c0008000800 */
[----:B------:R-:W2:Y:S01]  /*0030*/  S2UR UR5, SR_CTAID.Z ;  /* 0x00000000000579c3 */ /* 0x000ea20000002700 */
[----:B------:R-:W0:Y:S01]  /*0040*/  S2R R4, SR_CTAID.X ;  /* 0x0000000000047919 */ /* 0x000e220000002500 */
[----:B------:R-:W1:Y:S01]  /*0050*/  LDCU UR10, c[0x0][0x364] ;  /* 0x00006c80ff0a77ac */ /* 0x000e620008000800 */
[----:B------:R-:W3:Y:S01]  /*0060*/  S2R R2, SR_TID.Y ;  /* 0x0000000000027919 */ /* 0x000ee20000002200 */
[----:B------:R-:W4:Y:S04]  /*0070*/  LDCU UR4, c[0x0][0x374] ;  /* 0x00006e80ff0477ac */ /* 0x000f280008000800 */
[----:B------:R-:W0:Y:S01]  /*0080*/  LDC R6, c[0x0][0x370] ;  /* 0x0000dc00ff067b82 */ /* 0x000e220000000800 */
[----:B------:R-:W3:Y:S01]  /*0090*/  S2R R3, SR_TID.Z ;  /* 0x0000000000037919 */ /* 0x000ee20000002300 */
[----:B------:R-:W5:Y:S01]  /*00a0*/  LDCU UR11, c[0x0][0x368] ;  /* 0x00006d00ff0b77ac */ /* 0x000f620008000800 */
[----:B------:R-:W2:Y:S01]  /*00b0*/  S2R R5, SR_TID.X ;  /* 0x0000000000057919 */ /* 0x000ea20000002100 */
[----:B------:R-:W2:Y:S01]  /*00c0*/  LDCU UR8, c[0x0][0x378] ;  /* 0x00006f00ff0877ac */ /* 0x000ea20008000800 */
[----:B------:R-:W2:Y:S01]  /*00d0*/  LDCU UR9, c[0x0][0x390] ;  /* 0x00007200ff0977ac */ /* 0x000ea20008000800 */
[----:B-1----:R-:W-:Y:S01]  /*00e0*/  UIMAD UR6, UR7, UR10, URZ ;  /* 0x0000000a070672a4 */ /* 0x002fe2000f8e02ff */
[----:B0-----:R-:W-:-:S02]  /*00f0*/  IMAD R4, R6, R7, R4 ;  /* 0x0000000706047224 */ /* 0x001fc400078e0204 */
[----:B----4-:R-:W-:Y:S01]  /*0100*/  IMAD R7, R6, UR4, RZ ;  /* 0x0000000406077c24 */ /* 0x010fe2000f8e02ff */
[----:B-----5:R-:W-:Y:S01]  /*0110*/  UIMAD UR4, UR6, UR11, URZ ;  /* 0x0000000b060472a4 */ /* 0x020fe2000f8e02ff */
[----:B---3--:R-:W-:-:S04]  /*0120*/  IMAD R0, R3, UR10, R2 ;  /* 0x0000000a03007c24 */ /* 0x008fc8000f8e0202 */
[----:B--2---:R-:W-:Y:S02]  /*0130*/  IMAD R13, R0, UR7, R5 ;  /* 0x00000007000d7c24 */ /* 0x004fe4000f8e0205 */
[C---:B------:R-:W-:Y:S02]  /*0140*/  IMAD R0, R7.reuse, UR5, R4 ;  /* 0x0000000507007c24 */ /* 0x040fe4000f8e0204 */
[----:B------:R-:W-:Y:S02]  /*0150*/  IMAD R4, R7, UR4, RZ ;  /* 0x0000000407047c24 */ /* 0x000fe4000f8e02ff */
[----:B------:R-:W-:-:S04]  /*0160*/  IMAD R7, R0, UR4, R13 ;  /* 0x0000000400077c24 */ /* 0x000fc8000f8e020d */
[----:B------:R-:W-:-:S05]  /*0170*/  IMAD R11, R4, UR8, R7 ;  /* 0x00000008040b7c24 */ /* 0x000fca000f8e0207 */
[----:B------:R-:W-:Y:S01]  /*0180*/  ISETP.GE.U32.AND P1, PT, R11, UR9, PT ;  /* 0x000000090b007c0c */ /* 0x000fe2000bf26070 */
[----:B------:R-:W0:-:S12]  /*0190*/  LDCU.64 UR8, c[0x0][0x358] ;  /* 0x00006b00ff0877ac */ /* 0x000e180008000a00 */
[----:B------:R-:W1:Y:S02]  /*01a0*/  @!P1 LDC.64 R8, c[0x0][0x380] ;  /* 0x0000e000ff089b82 */ /* 0x000e640000000a00 */
[----:B-1----:R-:W-:-:S04]  /*01b0*/  @!P1 IMAD.WIDE R6, R7, 0x8, R8 ;  /* 0x0000000807069825 */ /* 0x002fc800078e0208 */
[----:B------:R-:W-:Y:S02]  /*01c0*/  @!P1 IMAD.WIDE.U32 R8, R11, 0x8, R8 ;  /* 0x000000080b089825 */ /* 0x000fe400078e0008 */
[----:B0-----:R-:W2:Y:S04]  /*01d0*/  @!P1 LDG.E.64 R6, desc[UR8][R6.64] ;  /* 0x0000000806069981 */ /* 0x001ea8000c1e1b00 */
[----:B------:R-:W2:Y:S01]  /*01e0*/  @!P1 LDG.E.64 R8, desc[UR8][R8.64] ;  /* 0x0000000808089981 */ /* 0x000ea2000c1e1b00 */
[----:B------:R-:W0:Y:S01]  /*01f0*/  S2UR UR5, SR_CgaCtaId ;  /* 0x00000000000579c3 */ /* 0x000e220000008800 */
[----:B------:R-:W-:Y:S01]  /*0200*/  UMOV UR4, 0x400 ;  /* 0x0000040000047882 */ /* 0x000fe20000000000 */
[----:B------:R-:W-:Y:S01]  /*0210*/  UISETP.GE.U32.AND UP0, UPT, UR7, 0x2, UPT ;  /* 0x000000020700788c */ /* 0x000fe2000bf06070 */
[----:B------:R-:W-:Y:S01]  /*0220*/  IMAD.U32 R12, RZ, RZ, UR10 ;  /* 0x0000000aff0c7e24 */ /* 0x000fe2000f8e00ff */
[----:B0-----:R-:W-:-:S06]  /*0230*/  ULEA UR4, UR5, UR4, 0x18 ;  /* 0x0000000405047291 */ /* 0x001fcc000f8ec0ff */
[----:B------:R-:W-:Y:S01]  /*0240*/  LEA R4, R13, UR4, 0x3 ;  /* 0x000000040d047c11 */ /* 0x000fe2000f8e18ff */
[----:B--2---:R-:W-:-:S06]  /*0250*/  @!P1 DSETP.GE.AND P0, PT, R6, R8, PT ;  /* 0x000000080600922a */ /* 0x004fcc0003f06000 */
[----:B------:R-:W-:Y:S02]  /*0260*/  @!P1 FSEL R10, R6, R8, P0 ;  /* 0x00000008060a9208 */ /* 0x000fe40000000000 */
[----:B------:R-:W-:Y:S02]  /*0270*/  @!P1 FSEL R11, R7, R9, P0 ;  /* 0x00000009070b9208 */ /* 0x000fe40000000000 */
[----:B------:R-:W-:-:S03]  /*0280*/  ISETP.GE.U32.AND P0, PT, R12, 0x2, PT ;  /* 0x000000020c00780c */ /* 0x000fc60003f06070 */
[----:B------:R0:W-:Y:S04]  /*0290*/  @!P1 STS.64 [R4], R10 ;  /* 0x0000000a04009388 */ /* 0x0001e80000000a00 */
[----:B------:R0:W-:Y:S01]  /*02a0*/  @P1 STS.64 [R4], RZ ;  /* 0x000000ff04001388 */ /* 0x0001e20000000a00 */
[----:B------:R-:W-:Y:S06]  /*02b0*/  BAR.SYNC.DEFER_BLOCKING 0x0 ;  /* 0x0000000000007b1d */ /* 0x000fec0000010000 */
[----:B------:R-:W-:Y:S05]  /*02c0*/  BRA.U !UP0, `(.L_x_0) ;  /* 0x0000000108387547 */ /* 0x000fea000b800000 */
[----:B0-----:R-:W-:-:S07]  /*02d0*/  IMAD.U32 R10, RZ, RZ, UR7 ;  /* 0x00000007ff0a7e24 */ /* 0x001fce000f8e00ff */
.L_x_1:
[----:B------:R-:W-:-:S04]  /*02e0*/  SHF.R.U32.HI R13, RZ, 0x1, R10 ;  /* 0x00000001ff0d7819 */ /* 0x000fc8000001160a */
[----:B------:R-:W-:-:S13]  /*02f0*/  ISETP.GE.U32.AND P2, PT, R5, R13, PT ;  /* 0x0000000d0500720c */ /* 0x000fda0003f46070 */
[----:B------:R-:W-:Y:S01]  /*0300*/  @!P2 IMAD R11, R13, 0x8, R4 ;  /* 0x000000080d0ba824 */ /* 0x000fe200078e0204 */
[----:B------:R-:W-:Y:S04]  /*0310*/  @!P2 LDS.64 R8, [R4] ;  /* 0x000000000408a984 */ /* 0x000fe80000000a00 */
[----:B-1----:R-:W0:Y:S02]  /*0320*/  @!P2 LDS.64 R6, [R11] ;  /* 0x000000000b06a984 */ /* 0x002e240000000a00 */
[----:B0-----:R-:W-:-:S06]  /*0330*/  @!P2 DSETP.GT.AND P1, PT, R6, R8, PT ;  /* 0x000000080600a22a */ /* 0x001fcc0003f24000 */
[----:B------:R-:W-:Y:S02]  /*0340*/  @!P2 FSEL R6, R6, R8, P1 ;  /* 0x000000080606a208 */ /* 0x000fe40000800000 */
[----:B------:R-:W-:Y:S02]  /*0350*/  @!P2 FSEL R7, R7, R9, P1 ;  /* 0x000000090707a208 */ /* 0x000fe40000800000 */
[----:B------:R-:W-:Y:S01]  /*0360*/  ISETP.GE.U32.AND P1, PT, R10, 0x4, PT ;  /* 0x000000040a00780c */ /* 0x000fe20003f26070 */
[----:B------:R-:W-:Y:S02]  /*0370*/  IMAD.MOV.U32 R10, RZ, RZ, R13 ;  /* 0x000000ffff0a7224 */ /* 0x000fe400078e000d */
[----:B------:R1:W-:Y:S01]  /*0380*/  @!P2 STS.64 [R4], R6 ;  /* 0x000000060400a388 */ /* 0x0003e20000000a00 */
[----:B------:R-:W-:Y:S09]  /*0390*/  BAR.SYNC.DEFER_BLOCKING 0x0 ;  /* 0x0000000000007b1d */ /* 0x000ff20000010000 */
[----:B------:R-:W-:Y:S05]  /*03a0*/  @P1 BRA `(.L_x_1) ;  /* 0xfffffffc00cc1947 */ /* 0x000fea000383ffff */
.L_x_0:
[----:B0-----:R-:W-:Y:S01]  /*03b0*/  IMAD.U32 R10, RZ, RZ, UR11 ;  /* 0x0000000bff0a7e24 */ /* 0x001fe2000f8e00ff */
[----:B------:R-:W-:Y:S06]  /*03c0*/  @!P0 BRA `(.L_x_2) ;  /* 0x0000000000488947 */ /* 0x000fec0003800000 */
.L_x_5:
[----:B------:R-:W-:Y:S01]  /*03d0*/  SHF.R.U32.HI R13, RZ, 0x1, R12 ;  /* 0x00000001ff0d7819 */ /* 0x000fe2000001160c */
[----:B------:R-:W-:Y:S03]  /*03e0*/  BSSY.RECONVERGENT B0, `(.L_x_3) ;  /* 0x000000c000007945 */ /* 0x000fe60003800200 */
[----:B------:R-:W-:-:S04]  /*03f0*/  ISETP.GE.U32.AND P0, PT, R2, R13, PT ;  /* 0x0000000d0200720c */ /* 0x000fc80003f06070 */
[----:B------:R-:W-:-:S13]  /*0400*/  ISETP.NE.OR P0, PT, R5, RZ, P0 ;  /* 0x000000ff0500720c */ /* 0x000fda0000705670 */
[----:B0-----:R-:W-:Y:S05]  /*0410*/  @P0 BRA `(.L_x_4) ;  /* 0x0000000000200947 */ /* 0x001fea0003800000 */
[----:B-1----:R-:W-:Y:S01]  /*0420*/  IMAD R7, R13, UR7, RZ ;  /* 0x000000070d077c24 */ /* 0x002fe2000f8e02ff */
[----:B------:R-:W-:Y:S03]  /*0430*/  LDS.64 R8, [R4] ;  /* 0x0000000004087984 */ /* 0x000fe60000000a00 */
[----:B------:R-:W-:-:S05]  /*0440*/  IMAD R11, R7, 0x8, R4 ;  /* 0x00000008070b7824 */ /* 0x000fca00078e0204 */
[----:B------:R-:W0:Y:S02]  /*0450*/  LDS.64 R6, [R11] ;  /* 0x000000000b067984 */ /* 0x000e240000000a00 */
[----:B0-----:R-:W-:-:S06]  /*0460*/  DSETP.GT.AND P0, PT, R6, R8, PT ;  /* 0x000000080600722a */ /* 0x001fcc0003f04000 */
[----:B------:R-:W-:Y:S02]  /*0470*/  FSEL R6, R6, R8, P0 ;  /* 0x0000000806067208 */ /* 0x000fe40000000000 */
[----:B------:R-:W-:-:S05]  /*0480*/  FSEL R7, R7, R9, P0 ;  /* 0x0000000907077208 */ /* 0x000fca0000000000 */
[----:B------:R0:W-:Y:S02]  /*0490*/  STS.64 [R4], R6 ;  /* 0x0000000604007388 */ /* 0x0001e40000000a00 */
.L_x_4:
[----:B------:R-:W-:Y:S05]  /*04a0*/  BSYNC.RECONVERGENT B0 ;  /* 0x0000000000007941 */ /* 0x000fea0003800200 */
.L_x_3:
[----:B------:R-:W-:Y:S01]  /*04b0*/  BAR.SYNC.DEFER_BLOCKING 0x0 ;  /* 0x0000000000007b1d */ /* 0x000fe20000010000 */
[----:B------:R-:W-:Y:S01]  /*04c0*/  ISETP.GE.U32.AND P0, PT, R12, 0x4, PT ;  /* 0x000000040c00780c */ /* 0x000fe20003f06070 */
[----:B------:R-:W-:-:S12]  /*04d0*/  IMAD.MOV.U32 R12, RZ, RZ, R13 ;  /* 0x000000ffff0c7224 */ /* 0x000fd800078e000d */
[----:B------:R-:W-:Y:S05]  /*04e0*/  @P0 BRA `(.L_x_5) ;  /* 0xfffffffc00b80947 */ /* 0x000fea000383ffff */
.L_x_2:
[----:B------:R-:W-:-:S13]  /*04f0*/  ISETP.GE.U32.AND P0, PT, R10, 0x2, PT ;  /* 0x000000020a00780c */ /* 0x000fda0003f06070 */
[----:B------:R-:W-:Y:S05]  /*0500*/  @!P0 BRA `(.L_x_6) ;  /* 0x0000000000488947 */ /* 0x000fea0003800000 */
[----:B------:R-:W-:-:S13]  /*0510*/  LOP3.LUT P0, RZ, R2, R5, RZ, 0xfc, !PT ;  /* 0x0000000502ff7212 */ /* 0x000fda000780fcff */
.L_x_9:
[----:B------:R-:W-:Y:S01]  /*0520*/  SHF.R.U32.HI R12, RZ, 0x1, R10 ;  /* 0x00000001ff0c7819 */ /* 0x000fe2000001160a */
[----:B------:R-:W-:Y:S03]  /*0530*/  BSSY.RECONVERGENT B0, `(.L_x_7) ;  /* 0x000000b000007945 */ /* 0x000fe60003800200 */
[----:B------:R-:W-:-:S13]  /*0540*/  ISETP.GE.U32.OR P1, PT, R3, R12, P0 ;  /* 0x0000000c0300720c */ /* 0x000fda0000726470 */
[----:B--2---:R-:W-:Y:S05]  /*0550*/  @P1 BRA `(.L_x_8) ;  /* 0x0000000000201947 */ /* 0x004fea0003800000 */
[----:B01----:R-:W-:Y:S01]  /*0560*/  IMAD R7, R12, UR6, RZ ;  /* 0x000000060c077c24 */ /* 0x003fe2000f8e02ff */
[----:B------:R-:W-:Y:S03]  /*0570*/  LDS.64 R8, [R4] ;  /* 0x0000000004087984 */ /* 0x000fe60000000a00 */
[----:B------:R-:W-:-:S05]  /*0580*/  IMAD R11, R7, 0x8, R4 ;  /* 0x00000008070b7824 */ /* 0x000fca00078e0204 */
[----:B------:R-:W0:Y:S02]  /*0590*/  LDS.64 R6, [R11] ;  /* 0x000000000b067984 */ /* 0x000e240000000a00 */
[----:B0-----:R-:W-:-:S06]  /*05a0*/  DSETP.GT.AND P1, PT, R6, R8, PT ;  /* 0x000000080600722a */ /* 0x001fcc0003f24000 */
[----:B------:R-:W-:Y:S02]  /*05b0*/  FSEL R6, R6, R8, P1 ;  /* 0x0000000806067208 */ /* 0x000fe40000800000 */
[----:B------:R-:W-:-:S05]  /*05c0*/  FSEL R7, R7, R9, P1 ;  /* 0x0000000907077208 */ /* 0x000fca0000800000 */
[----:B------:R2:W-:Y:S02]  /*05d0*/  STS.64 [R4], R6 ;  /* 0x0000000604007388 */ /* 0x0005e40000000a00 */
.L_x_8:
[----:B------:R-:W-:Y:S05]  /*05e0*/  BSYNC.RECONVERGENT B0 ;  /* 0x0000000000007941 */ /* 0x000fea0003800200 */
.L_x_7:
[----:B------:R-:W-:Y:S01]  /*05f0*/  BAR.SYNC.DEFER_BLOCKING 0x0 ;  /* 0x0000000000007b1d */ /* 0x000fe20000010000 */
[----:B------:R-:W-:Y:S01]  /*0600*/  ISETP.GT.U32.AND P1, PT, R10, 0x3, PT ;  /* 0x000000030a00780c */ /* 0x000fe20003f24070 */
[----:B------:R-:W-:-:S12]  /*0610*/  IMAD.MOV.U32 R10, RZ, RZ, R12 ;  /* 0x000000ffff0a7224 */ /* 0x000fd800078e000c */
[----:B------:R-:W-:Y:S05]  /*0620*/  @P1 BRA `(.L_x_9) ;  /* 0xfffffffc00bc1947 */ /* 0x000fea000383ffff */
.L_x_6:
[----:B------:R-:W-:-:S13]  /*0630*/  LOP3.LUT P0, RZ, R3, R5, R2, 0xfe, !PT ;  /* 0x0000000503ff7212 */ /* 0x000fda000780fe02 */
[----:B------:R-:W-:Y:S05]  /*0640*/  @P0 EXIT ;  /* 0x000000000000094d */ /* 0x000fea0003800000 */
[----:B------:R-:W3:Y:S01]  /*0650*/  S2UR UR5, SR_CgaCtaId ;  /* 0x00000000000579c3 */ /* 0x000ee20000008800 */
[----:B------:R-:W-:-:S07]  /*0660*/  UMOV UR4, 0x400 ;  /* 0x0000040000047882 */ /* 0x000fce0000000000 */
[----:B012---:R-:W0:Y:S01]  /*0670*/  LDC.64 R4, c[0x0][0x388] ;  /* 0x0000e200ff047b82 */ /* 0x007e220000000a00 */
[----:B---3--:R-:W-:Y:S01]  /*0680*/  ULEA UR4, UR5, UR4, 0x18 ;  /* 0x0000000405047291 */ /* 0x008fe2000f8ec0ff */
[----:B0-----:R-:W-:-:S08]  /*0690*/  IMAD.WIDE.U32 R4, R0, 0x8, R4 ;  /* 0x0000000800047825 */ /* 0x001fd000078e0004 */
[----:B------:R-:W0:Y:S04]  /*06a0*/  LDS.64 R2, [UR4] ;  /* 0x00000004ff027984 */ /* 0x000e280008000a00 */
[----:B0-----:R-:W-:Y:S01]  /*06b0*/  STG.E.64 desc[UR8][R4.64], R2 ;  /* 0x0000000204007986 */ /* 0x001fe2000c101b08 */
[----:B------:R-:W-:Y:S05]  /*06c0*/  EXIT ;  /* 0x000000000000794d */ /* 0x000fea0003800000 */
.L_x_10:
[----:B------:R-:W-:-:S00]  /*06d0*/  BRA `(.L_x_10) ;  /* 0xfffffffc00fc7947 */ /* 0x000fc0000383ffff */
[----:B------:R-:W-:-:S00]  /*06e0*/  NOP ;  /* 0x0000000000007918 */ /* 0x000fc00000000000 */
        /* <DEDUP_REMOVED lines=9> */
.L_x_20:


//--------------------- .text._Z9diff_swapPdS_    --------------------------
	.section	.text._Z9diff_swapPdS_,"ax",@progbits
	.align	128
        .global         _Z9diff_swapPdS_
        .type           _Z9diff_swapPdS_,@function
        .size           _Z9diff_swapPdS_,(.L_x_21 - _Z9diff_swapPdS_)
        .other          _Z9diff_swapPdS_,@"STO_CUDA_ENTRY STV_DEFAULT"
_Z9diff_swapPdS_:
.text._Z9diff_swapPdS_:
[----:B------:R-:W-:Y:S01]  /*0000*/  LDC R1, c[0x0][0x37c] ;  /* 0x0000df00ff017b82 */ /* 0x000fe20000000800 */
[----:B------:R-:W0:Y:S07]  /*0010*/  S2R R3, SR_TID.Z ;  /* 0x0000000000037919 */ /* 0x000e2e0000002300 */
[----:B------:R-:W0:Y:S01]  /*0020*/  LDC R0, c[0x0][0x368] ;  /* 0x0000da00ff007b82 */ /* 0x000e220000000800 */
[----:B------:R-:W1:Y:S01]  /*0030*/  S2R R2, SR_TID.Y ;  /* 0x0000000000027919 */ /* 0x000e620000002200 */
[----:B------:R-:W2:Y:S06]  /*0040*/  S2R R7, SR_TID.X ;  /* 0x0000000000077919 */ /* 0x000eac0000002100 */
[----:B------:R-:W1:Y:S08]  /*0050*/  LDC R5, c[0x0][0x364] ;  /* 0x0000d900ff057b82 */ /* 0x000e700000000800 */
[----:B------:R-:W0:Y:S08]  /*0060*/  S2UR UR4, SR_CTAID.Z ;  /* 0x00000000000479c3 */ /* 0x000e300000002700 */
[----:B------:R-:W1:Y:S08]  /*0070*/  S2UR UR5, SR_CTAID.Y ;  /* 0x00000000000579c3 */ /* 0x000e700000002600 */
[----:B------:R-:W2:Y:S08]  /*0080*/  S2UR UR6, SR_CTAID.X ;  /* 0x00000000000679c3 */ /* 0x000eb00000002500 */
[----:B------:R-:W2:Y:S01]  /*0090*/  LDC R4, c[0x0][0x360] ;  /* 0x0000d800ff047b82 */ /* 0x000ea20000000800 */
[----:B0-----:R-:W-:-:S02]  /*00a0*/  IMAD R0, R0, UR4, R3 ;  /* 0x0000000400007c24 */ /* 0x001fc4000f8e0203 */
[----:B-1----:R-:W-:Y:S02]  /*00b0*/  IMAD R5, R5, UR5, R2 ;  /* 0x0000000505057c24 */ /* 0x002fe4000f8e0202 */
[----:B--2---:R-:W-:-:S05]  /*00c0*/  IMAD R4, R4, UR6, R7 ;  /* 0x0000000604047c24 */ /* 0x004fca000f8e0207 */
[----:B------:R-:W-:-:S04]  /*00d0*/  VIMNMX3.U32 R2, R0, R5, R4, !PT ;  /* 0x000000050002720f */ /* 0x000fc80007800004 */
[----:B------:R-:W-:-:S13]  /*00e0*/  ISETP.GT.U32.AND P0, PT, R2, 0x383, PT ;  /* 0x000003830200780c */ /* 0x000fda0003f04070 */
[----:B------:R-:W-:Y:S05]  /*00f0*/  @P0 EXIT ;  /* 0x000000000000094d */ /* 0x000fea0003800000 */
[----:B------:R-:W0:Y:S01]  /*0100*/  LDC.64 R2, c[0x0][0x380] ;  /* 0x0000e000ff027b82 */ /* 0x000e220000000a00 */
[----:B------:R-:W1:Y:S01]  /*0110*/  LDCU.64 UR4, c[0x0][0x358] ;  /* 0x00006b00ff0477ac */ /* 0x000e620008000a00 */
[----:B------:R-:W-:-:S04]  /*0120*/  IMAD R5, R0, 0x384, R5 ;  /* 0x0000038400057824 */ /* 0x000fc800078e0205 */
[----:B------:R-:W-:Y:S02]  /*0130*/  IMAD R5, R5, 0x384, R4 ;  /* 0x0000038405057824 */ /* 0x000fe400078e0204 */
[----:B------:R-:W2:Y:S02]  /*0140*/  LDC.64 R6, c[0x0][0x388] ;  /* 0x0000e200ff067b82 */ /* 0x000ea40000000a00 */
[----:B0-----:R-:W-:-:S04]  /*0150*/  IMAD.WIDE.U32 R2, R5, 0x8, R2 ;  /* 0x0000000805027825 */ /* 0x001fc800078e0002 */
[----:B--2---:R-:W-:Y:S02]  /*0160*/  IMAD.WIDE.U32 R6, R5, 0x8, R6 ;  /* 0x0000000805067825 */ /* 0x004fe400078e0006 */
[----:B-1----:R-:W2:Y:S04]  /*0170*/  LDG.E.64 R4, desc[UR4][R2.64] ;  /* 0x0000000402047981 */ /* 0x002ea8000c1e1b00 */
[----:B------:R-:W2:Y:S02]  /*0180*/  LDG.E.64 R8, desc[UR4][R6.64] ;  /* 0x0000000406087981 */ /* 0x000ea4000c1e1b00 */
[----:B--2---:R-:W-:Y:S02]  /*0190*/  DADD R4, R4, -R8 ;  /* 0x0000000004047229 */ /* 0x004fe40000000808 */
[----:B------:R-:W-:Y:S06]  /*01a0*/  STG.E.64 desc[UR4][R2.64], R8 ;  /* 0x0000000802007986 */ /* 0x000fec000c101b04 */
[----:B------:R-:W-:-:S07]  /*01b0*/  DADD R4, -RZ, |R4| ;  /* 0x00000000ff047229 */ /* 0x000fce0000000504 */
[----:B------:R-:W-:Y:S01]  /*01c0*/  STG.E.64 desc[UR4][R6.64], R4 ;  /* 0x0000000406007986 */ /* 0x000fe2000c101b04 */
[----:B------:R-:W-:Y:S05]  /*01d0*/  EXIT ;  /* 0x000000000000794d */ /* 0x000fea0003800000 */
.L_x_11:
        /* <DEDUP_REMOVED lines=10> */
.L_x_21:


//--------------------- .text._Z6kernelPdS_       --------------------------
	.section	.text._Z6kernelPdS_,"ax",@progbits
	.align	128
        .global         _Z6kernelPdS_
        .type           _Z6kernelPdS_,@function
        .size           _Z6kernelPdS_,(.L_x_19 - _Z6kernelPdS_)
        .other          _Z6kernelPdS_,@"STO_CUDA_ENTRY STV_DEFAULT"
_Z6kernelPdS_:
.text._Z6kernelPdS_:
[----:B------:R-:W-:Y:S01]  /*0000*/  LDC R1, c[0x0][0x37c] ;  /* 0x0000df00ff017b82 */ /* 0x000fe20000000800 */
[----:B------:R-:W0:Y:S07]  /*0010*/  S2R R2, SR_TID.Y ;  /* 0x0000000000027919 */ /* 0x000e2e0000002200 */
[----:B------:R-:W1:Y:S01]  /*0020*/  LDC R0, c[0x0][0x368] ;  /* 0x0000da00ff007b82 */ /* 0x000e620000000800 */
[----:B------:R-:W1:Y:S01]  /*0030*/  S2R R5, SR_TID.Z ;  /* 0x0000000000057919 */ /* 0x000e620000002300 */
[----:B------:R-:W2:Y:S06]  /*0040*/  S2R R7, SR_TID.X ;  /* 0x0000000000077919 */ /* 0x000eac0000002100 */
[----:B------:R-:W0:Y:S08]  /*0050*/  S2UR UR5, SR_CTAID.Y ;  /* 0x00000000000579c3 */ /* 0x000e300000002600 */
[----:B------:R-:W0:Y:S08]  /*0060*/  LDC R3, c[0x0][0x364] ;  /* 0x0000d900ff037b82 */ /* 0x000e300000000800 */
[----:B------:R-:W1:Y:S08]  /*0070*/  S2UR UR4, SR_CTAID.Z ;  /* 0x00000000000479c3 */ /* 0x000e700000002700 */
[----:B------:R-:W2:Y:S08]  /*0080*/  S2UR UR6, SR_CTAID.X ;  /* 0x00000000000679c3 */ /* 0x000eb00000002500 */
[----:B------:R-:W2:Y:S01]  /*0090*/  LDC R4, c[0x0][0x360] ;  /* 0x0000d800ff047b82 */ /* 0x000ea20000000800 */
[----:B0-----:R-:W-:-:S02]  /*00a0*/  IMAD R3, R3, UR5, R2 ;  /* 0x0000000503037c24 */ /* 0x001fc4000f8e0202 */
[----:B-1----:R-:W-:Y:S02]  /*00b0*/  IMAD R0, R0, UR4, R5 ;  /* 0x0000000400007c24 */ /* 0x002fe4000f8e0205 */
[----:B------:R-:W-:-:S05]  /*00c0*/  VIADD R5, R3, 0xffffffff ;  /* 0xffffffff03057836 */ /* 0x000fca0000000000 */
[----:B------:R-:W-:Y:S01]  /*00d0*/  VIADDMNMX.U32 R5, R0, 0xffffffff, R5, !PT ;  /* 0xffffffff00057846 */ /* 0x000fe20007800005 */
[----:B--2---:R-:W-:-:S05]  /*00e0*/  IMAD R2, R4, UR6, R7 ;  /* 0x0000000604027c24 */ /* 0x004fca000f8e0207 */
[----:B------:R-:W-:-:S04]  /*00f0*/  VIADDMNMX.U32 R5, R2, 0xffffffff, R5, !PT ;  /* 0xffffffff02057846 */ /* 0x000fc80007800005 */
[----:B------:R-:W-:-:S13]  /*0100*/  ISETP.GT.U32.AND P0, PT, R5, 0x381, PT ;  /* 0x000003810500780c */ /* 0x000fda0003f04070 */
[----:B------:R-:W-:Y:S05]  /*0110*/  @P0 EXIT ;  /* 0x000000000000094d */ /* 0x000fea0003800000 */
[----:B------:R-:W0:Y:S01]  /*0120*/  LDC.64 R6, c[0x0][0x380] ;  /* 0x0000e000ff067b82 */ /* 0x000e220000000a00 */
[----:B------:R-:W-:Y:S01]  /*0130*/  IMAD R3, R0, 0x384, R3 ;  /* 0x0000038400037824 */ /* 0x000fe200078e0203 */
[----:B------:R-:W1:Y:S03]  /*0140*/  LDCU.64 UR4, c[0x0][0x358] ;  /* 0x00006b00ff0477ac */ /* 0x000e660008000a00 */
[----:B------:R-:W-:-:S04]  /*0150*/  IMAD R0, R3, 0x384, R2 ;  /* 0x0000038403007824 */ /* 0x000fc800078e0202 */
[C---:B------:R-:W-:Y:S02]  /*0160*/  VIADD R5, R0.reuse, 0xfff3a3f0 ;  /* 0xfff3a3f000057836 */ /* 0x040fe40000000000 */
[C---:B------:R-:W-:Y:S02]  /*0170*/  VIADD R15, R0.reuse, 0xc5c10 ;  /* 0x000c5c10000f7836 */ /* 0x040fe40000000000 */
[----:B------:R-:W-:Y:S02]  /*0180*/  VIADD R11, R0, 0xfffffc7c ;  /* 0xfffffc7c000b7836 */ /* 0x000fe40000000000 */
[----:B0-----:R-:W-:-:S04]  /*0190*/  IMAD.WIDE.U32 R4, R5, 0x8, R6 ;  /* 0x0000000805047825 */ /* 0x001fc800078e0006 */
[--C-:B------:R-:W-:Y:S02]  /*01a0*/  IMAD.WIDE.U32 R14, R15, 0x8, R6.reuse ;  /* 0x000000080f0e7825 */ /* 0x100fe400078e0006 */
[----:B-1----:R-:W2:Y:S02]  /*01b0*/  LDG.E.64 R4, desc[UR4][R4.64] ;  /* 0x0000000404047981 */ /* 0x002ea4000c1e1b00 */
[--C-:B------:R-:W-:Y:S02]  /*01c0*/  IMAD.WIDE.U32 R10, R11, 0x8, R6.reuse ;  /* 0x000000080b0a7825 */ /* 0x100fe400078e0006 */
[----:B------:R-:W2:Y:S04]  /*01d0*/  LDG.E.64 R14, desc[UR4][R14.64] ;  /* 0x000000040e0e7981 */ /* 0x000ea8000c1e1b00 */
[----:B------:R-:W3:Y:S01]  /*01e0*/  LDG.E.64 R10, desc[UR4][R10.64] ;  /* 0x000000040a0a7981 */ /* 0x000ee2000c1e1b00 */
[C---:B------:R-:W-:Y:S01]  /*01f0*/  IMAD.WIDE.U32 R16, R0.reuse, 0x8, R6 ;  /* 0x0000000800107825 */ /* 0x040fe200078e0006 */
[----:B------:R-:W-:-:S04]  /*0200*/  IADD3 R9, PT, PT, R0, -0x1, RZ ;  /* 0xffffffff00097810 */ /* 0x000fc80007ffe0ff */
[----:B------:R-:W4:Y:S01]  /*0210*/  LDG.E.64 R2, desc[UR4][R16.64+0x1c20] ;  /* 0x001c200410027981 */ /* 0x000f22000c1e1b00 */
[----:B------:R-:W-:-:S03]  /*0220*/  IMAD.WIDE.U32 R8, R9, 0x8, R6 ;  /* 0x0000000809087825 */ /* 0x000fc600078e0006 */
[----:B------:R-:W5:Y:S04]  /*0230*/  LDG.E.64 R6, desc[UR4][R16.64+0x8] ;  /* 0x0000080410067981 */ /* 0x000f68000c1e1b00 */
[----:B------:R-:W5:Y:S01]  /*0240*/  LDG.E.64 R8, desc[UR4][R8.64] ;  /* 0x0000000408087981 */ /* 0x000f62000c1e1b00 */
[----:B------:R-:W0:Y:S01]  /*0250*/  MUFU.RCP64H R19, 6 ;  /* 0x4018000000137908 */ /* 0x000e220000001800 */
[----:B------:R-:W-:Y:S02]  /*0260*/  IMAD.MOV.U32 R12, RZ, RZ, 0x0 ;  /* 0x00000000ff0c7424 */ /* 0x000fe400078e00ff */
[----:B------:R-:W-:Y:S02]  /*0270*/  IMAD.MOV.U32 R13, RZ, RZ, 0x40180000 ;  /* 0x40180000ff0d7424 */ /* 0x000fe400078e00ff */
[----:B------:R-:W-:-:S06]  /*0280*/  IMAD.MOV.U32 R18, RZ, RZ, 0x1 ;  /* 0x00000001ff127424 */ /* 0x000fcc00078e00ff */
[----:B0-----:R-:W-:-:S08]  /*0290*/  DFMA R20, R18, -R12, 1 ;  /* 0x3ff000001214742b */ /* 0x001fd0000000080c */
[----:B------:R-:W-:-:S08]  /*02a0*/  DFMA R20, R20, R20, R20 ;  /* 0x000000141414722b */ /* 0x000fd00000000014 */
[----:B------:R-:W-:-:S08]  /*02b0*/  DFMA R20, R18, R20, R18 ;  /* 0x000000141214722b */ /* 0x000fd00000000012 */
[----:B------:R-:W-:-:S08]  /*02c0*/  DFMA R12, R20, -R12, 1 ;  /* 0x3ff00000140c742b */ /* 0x000fd0000000080c */
[----:B------:R-:W-:Y:S01]  /*02d0*/  DFMA R12, R20, R12, R20 ;  /* 0x0000000c140c722b */ /* 0x000fe20000000014 */
[----:B------:R-:W-:Y:S01]  /*02e0*/  BSSY.RECONVERGENT B0, `(.L_x_12) ;  /* 0x000000f000007945 */ /* 0x000fe20003800200 */
[----:B--2---:R-:W-:-:S08]  /*02f0*/  DADD R4, R4, R14 ;  /* 0x0000000004047229 */ /* 0x004fd0000000000e */
[----:B---3--:R-:W-:-:S08]  /*0300*/  DADD R4, R4, R10 ;  /* 0x0000000004047229 */ /* 0x008fd0000000000a */
[----:B----4-:R-:W-:-:S08]  /*0310*/  DADD R2, R4, R2 ;  /* 0x0000000004027229 */ /* 0x010fd00000000002 */
[----:B-----5:R-:W-:-:S08]  /*0320*/  DADD R2, R2, R8 ;  /* 0x0000000002027229 */ /* 0x020fd00000000008 */
[----:B------:R-:W-:-:S08]  /*0330*/  DADD R4, R2, R6 ;  /* 0x0000000002047229 */ /* 0x000fd00000000006 */
[----:B------:R-:W-:-:S08]  /*0340*/  DMUL R2, R4, R12 ;  /* 0x0000000c04027228 */ /* 0x000fd00000000000 */
[----:B------:R-:W-:-:S08]  /*0350*/  DFMA R6, R2, -6, R4 ;  /* 0xc01800000206782b */ /* 0x000fd00000000004 */
[----:B------:R-:W-:Y:S01]  /*0360*/  DFMA R2, R12, R6, R2 ;  /* 0x000000060c02722b */ /* 0x000fe20000000002 */
[----:B------:R-:W-:-:S09]  /*0370*/  FSETP.GEU.AND P1, PT, |R5|, 6.5827683646048100446e-37, PT ;  /* 0x036000000500780b */ /* 0x000fd20003f2e200 */
[----:B------:R-:W-:-:S05]  /*0380*/  FFMA R6, RZ, 2.375, R3 ;  /* 0x40180000ff067823 */ /* 0x000fca0000000003 */
[----:B------:R-:W-:-:S13]  /*0390*/  FSETP.GT.AND P0, PT, |R6|, 1.469367938527859385e-39, PT ;  /* 0x001000000600780b */ /* 0x000fda0003f04200 */
[----:B------:R-:W-:Y:S05]  /*03a0*/  @P0 BRA P1, `(.L_x_13) ;  /* 0x0000000000080947 */ /* 0x000fea0000800000 */
[----:B------:R-:W-:-:S07]  /*03b0*/  MOV R6, 0x3d0 ;  /* 0x000003d000067802 */ /* 0x000fce0000000f00 */
[----:B------:R-:W-:Y:S05]  /*03c0*/  CALL.REL.NOINC `($__internal_0_$__cuda_sm20_div_rn_f64_full) ;  /* 0x0000000000147944 */ /* 0x000fea0003c00000 */
.L_x_13:
[----:B------:R-:W-:Y:S05]  /*03d0*/  BSYNC.RECONVERGENT B0 ;  /* 0x0000000000007941 */ /* 0x000fea0003800200 */
.L_x_12:
[----:B------:R-:W0:Y:S02]  /*03e0*/  LDC.64 R4, c[0x0][0x388] ;  /* 0x0000e200ff047b82 */ /* 0x000e240000000a00 */
[----:B0-----:R-:W-:-:S05]  /*03f0*/  IMAD.WIDE.U32 R4, R0, 0x8, R4 ;  /* 0x0000000800047825 */ /* 0x001fca00078e0004 */
[----:B------:R-:W-:Y:S01]  /*0400*/  STG.E.64 desc[UR4][R4.64], R2 ;  /* 0x0000000204007986 */ /* 0x000fe2000c101b04 */
[----:B------:R-:W-:Y:S05]  /*0410*/  EXIT ;  /* 0x000000000000794d */ /* 0x000fea0003800000 */
        .weak           $__internal_0_$__cuda_sm20_div_rn_f64_full
        .type           $__internal_0_$__cuda_sm20_div_rn_f64_full,@function
        .size           $__internal_0_$__cuda_sm20_div_rn_f64_full,(.L_x_19 - $__internal_0_$__cuda_sm20_div_rn_f64_full)
$__internal_0_$__cuda_sm20_div_rn_f64_full:
[----:B------:R-:W-:Y:S01]  /*0420*/  MOV R3, 0x3ff80000 ;  /* 0x3ff8000000037802 */ /* 0x000fe20000000f00 */
[----:B------:R-:W-:Y:S01]  /*0430*/  IMAD.MOV.U32 R2, RZ, RZ, 0x0 ;  /* 0x00000000ff027424 */ /* 0x000fe200078e00ff */
[C---:B------:R-:W-:Y:S01]  /*0440*/  FSETP.GEU.AND P1, PT, |R5|.reuse, 1.469367938527859385e-39, PT ;  /* 0x001000000500780b */ /* 0x040fe20003f2e200 */
[----:B------:R-:W-:Y:S01]  /*0450*/  IMAD.MOV.U32 R8, RZ, RZ, 0x1 ;  /* 0x00000001ff087424 */ /* 0x000fe200078e00ff */
[----:B------:R-:W0:Y:S01]  /*0460*/  MUFU.RCP64H R9, R3 ;  /* 0x0000000300097308 */ /* 0x000e220000001800 */
[----:B------:R-:W-:Y:S01]  /*0470*/  LOP3.LUT R7, R5, 0x7ff00000, RZ, 0xc0, !PT ;  /* 0x7ff0000005077812 */ /* 0x000fe200078ec0ff */
[----:B------:R-:W-:Y:S01]  /*0480*/  IMAD.MOV.U32 R13, RZ, RZ, 0x1ca00000 ;  /* 0x1ca00000ff0d7424 */ /* 0x000fe200078e00ff */
[----:B------:R-:W-:Y:S01]  /*0490*/  BSSY.RECONVERGENT B1, `(.L_x_14) ;  /* 0x0000044000017945 */ /* 0x000fe20003800200 */
[----:B------:R-:W-:Y:S01]  /*04a0*/  IMAD.MOV.U32 R19, RZ, RZ, 0x40100000 ;  /* 0x40100000ff137424 */ /* 0x000fe200078e00ff */
[----:B------:R-:W-:Y:S02]  /*04b0*/  ISETP.GE.U32.AND P0, PT, R7, 0x40100000, PT ;  /* 0x401000000700780c */ /* 0x000fe40003f06070 */
[----:B------:R-:W-:Y:S01]  /*04c0*/  MOV R18, R7 ;  /* 0x0000000700127202 */ /* 0x000fe20000000f00 */
[----:B------:R-:W-:Y:S01]  /*04d0*/  VIADD R20, R19, 0xffffffff ;  /* 0xffffffff13147836 */ /* 0x000fe20000000000 */
[----:B------:R-:W-:Y:S01]  /*04e0*/  SEL R13, R13, 0x63400000, !P0 ;  /* 0x634000000d0d7807 */ /* 0x000fe20004000000 */
[----:B0-----:R-:W-:-:S08]  /*04f0*/  DFMA R10, R8, -R2, 1 ;  /* 0x3ff00000080a742b */ /* 0x001fd00000000802 */
[----:B------:R-:W-:-:S08]  /*0500*/  DFMA R10, R10, R10, R10 ;  /* 0x0000000a0a0a722b */ /* 0x000fd0000000000a */
[----:B------:R-:W-:Y:S01]  /*0510*/  DFMA R14, R8, R10, R8 ;  /* 0x0000000a080e722b */ /* 0x000fe20000000008 */
[C-C-:B------:R-:W-:Y:S01]  /*0520*/  @!P1 LOP3.LUT R10, R13.reuse, 0x80000000, R5.reuse, 0xf8, !PT ;  /* 0x800000000d0a9812 */ /* 0x140fe200078ef805 */
[----:B------:R-:W-:Y:S01]  /*0530*/  IMAD.MOV.U32 R8, RZ, RZ, R4 ;  /* 0x000000ffff087224 */ /* 0x000fe200078e0004 */
[----:B------:R-:W-:Y:S02]  /*0540*/  LOP3.LUT R9, R13, 0x800fffff, R5, 0xf8, !PT ;  /* 0x800fffff0d097812 */ /* 0x000fe400078ef805 */
[----:B------:R-:W-:Y:S01]  /*0550*/  @!P1 LOP3.LUT R11, R10, 0x100000, RZ, 0xfc, !PT ;  /* 0x001000000a0b9812 */ /* 0x000fe200078efcff */
[----:B------:R-:W-:Y:S02]  /*0560*/  @!P1 IMAD.MOV.U32 R10, RZ, RZ, RZ ;  /* 0x000000ffff0a9224 */ /* 0x000fe400078e00ff */
[----:B------:R-:W-:-:S04]  /*0570*/  DFMA R16, R14, -R2, 1 ;  /* 0x3ff000000e10742b */ /* 0x000fc80000000802 */
[----:B------:R-:W-:-:S04]  /*0580*/  @!P1 DFMA R8, R8, 2, -R10 ;  /* 0x400000000808982b */ /* 0x000fc8000000080a */
[----:B------:R-:W-:-:S06]  /*0590*/  DFMA R16, R14, R16, R14 ;  /* 0x000000100e10722b */ /* 0x000fcc000000000e */
[----:B------:R-:W-:Y:S02]  /*05a0*/  @!P1 LOP3.LUT R18, R9, 0x7ff00000, RZ, 0xc0, !PT ;  /* 0x7ff0000009129812 */ /* 0x000fe400078ec0ff */
[----:B------:R-:W-:-:S03]  /*05b0*/  DMUL R10, R16, R8 ;  /* 0x00000008100a7228 */ /* 0x000fc60000000000 */
[----:B------:R-:W-:-:S05]  /*05c0*/  VIADD R12, R18, 0xffffffff ;  /* 0xffffffff120c7836 */ /* 0x000fca0000000000 */
[----:B------:R-:W-:Y:S01]  /*05d0*/  DFMA R14, R10, -R2, R8 ;  /* 0x800000020a0e722b */ /* 0x000fe20000000008 */
[----:B------:R-:W-:-:S04]  /*05e0*/  ISETP.GT.U32.AND P0, PT, R12, 0x7feffffe, PT ;  /* 0x7feffffe0c00780c */ /* 0x000fc80003f04070 */
[----:B------:R-:W-:-:S03]  /*05f0*/  ISETP.GT.U32.OR P0, PT, R20, 0x7feffffe, P0 ;  /* 0x7feffffe1400780c */ /* 0x000fc60000704470 */
[----:B------:R-:W-:-:S10]  /*0600*/  DFMA R10, R16, R14, R10 ;  /* 0x0000000e100a722b */ /* 0x000fd4000000000a */
[----:B------:R-:W-:Y:S05]  /*0610*/  @P0 BRA `(.L_x_15) ;  /* 0x0000000000680947 */ /* 0x000fea0003800000 */
[----:B------:R-:W-:-:S05]  /*0620*/  IMAD.MOV.U32 R4, RZ, RZ, 0x40100000 ;  /* 0x40100000ff047424 */ /* 0x000fca00078e00ff */
[----:B------:R-:W-:-:S04]  /*0630*/  VIADDMNMX R7, R7, -R4, 0xb9600000, !PT ;  /* 0xb960000007077446 */ /* 0x000fc80007800904 */
[----:B------:R-:W-:-:S04]  /*0640*/  VIMNMX R4, PT, PT, R7, 0x46a00000, PT ;  /* 0x46a0000007047848 */ /* 0x000fc80003fe0100 */
[----:B------:R-:W-:Y:S01]  /*0650*/  IADD3 R7, PT, PT, -R13, R4, RZ ;  /* 0x000000040d077210 */ /* 0x000fe20007ffe1ff */
[----:B------:R-:W-:-:S04]  /*0660*/  IMAD.MOV.U32 R4, RZ, RZ, RZ ;  /* 0x000000ffff047224 */ /* 0x000fc800078e00ff */
[----:B------:R-:W-:-:S06]  /*0670*/  VIADD R5, R7, 0x7fe00000 ;  /* 0x7fe0000007057836 */ /* 0x000fcc0000000000 */
[----:B------:R-:W-:-:S10]  /*0680*/  DMUL R12, R10, R4 ;  /* 0x000000040a0c7228 */ /* 0x000fd40000000000 */
[----:B------:R-:W-:-:S13]  /*0690*/  FSETP.GTU.AND P0, PT, |R13|, 1.469367938527859385e-39, PT ;  /* 0x001000000d00780b */ /* 0x000fda0003f0c200 */
[----:B------:R-:W-:Y:S05]  /*06a0*/  @P0 BRA `(.L_x_16) ;  /* 0x0000000000880947 */ /* 0x000fea0003800000 */
[----:B------:R-:W-:Y:S01]  /*06b0*/  DFMA R2, R10, -R2, R8 ;  /* 0x800000020a02722b */ /* 0x000fe20000000008 */
[----:B------:R-:W-:-:S09]  /*06c0*/  IMAD.MOV.U32 R4, RZ, RZ, RZ ;  /* 0x000000ffff047224 */ /* 0x000fd200078e00ff */
[C---:B------:R-:W-:Y:S02]  /*06d0*/  FSETP.NEU.AND P0, PT, R3.reuse, RZ, PT ;  /* 0x000000ff0300720b */ /* 0x040fe40003f0d000 */
[----:B------:R-:W-:-:S04]  /*06e0*/  LOP3.LUT R2, R3, 0x40180000, RZ, 0x3c, !PT ;  /* 0x4018000003027812 */ /* 0x000fc800078e3cff */
[----:B------:R-:W-:-:S04]  /*06f0*/  LOP3.LUT R9, R2, 0x80000000, RZ, 0xc0, !PT ;  /* 0x8000000002097812 */ /* 0x000fc800078ec0ff */
[----:B------:R-:W-:-:S03]  /*0700*/  LOP3.LUT R5, R9, R5, RZ, 0xfc, !PT ;  /* 0x0000000509057212 */ /* 0x000fc600078efcff */
[----:B------:R-:W-:Y:S05]  /*0710*/  @!P0 BRA `(.L_x_16) ;  /* 0x00000000006c8947 */ /* 0x000fea0003800000 */
[C---:B------:R-:W-:Y:S01]  /*0720*/  IADD3 R3, PT, PT, -R7.reuse, RZ, RZ ;  /* 0x000000ff07037210 */ /* 0x040fe20007ffe1ff */
[----:B------:R-:W-:Y:S01]  /*0730*/  IMAD.MOV.U32 R2, RZ, RZ, RZ ;  /* 0x000000ffff027224 */ /* 0x000fe200078e00ff */
[----:B------:R-:W-:Y:S01]  /*0740*/  DMUL.RP R4, R10, R4 ;  /* 0x000000040a047228 */ /* 0x000fe20000008000 */
[----:B------:R-:W-:-:S04]  /*0750*/  IADD3 R7, PT, PT, -R7, -0x43300000, RZ ;  /* 0xbcd0000007077810 */ /* 0x000fc80007ffe1ff */
[----:B------:R-:W-:-:S05]  /*0760*/  DFMA R2, R12, -R2, R10 ;  /* 0x800000020c02722b */ /* 0x000fca000000000a */
[----:B------:R-:W-:-:S05]  /*0770*/  LOP3.LUT R9, R5, R9, RZ, 0x3c, !PT ;  /* 0x0000000905097212 */ /* 0x000fca00078e3cff */
[----:B------:R-:W-:-:S04]  /*0780*/  FSETP.NEU.AND P0, PT, |R3|, R7, PT ;  /* 0x000000070300720b */ /* 0x000fc80003f0d200 */
[----:B------:R-:W-:Y:S02]  /*0790*/  FSEL R12, R4, R12, !P0 ;  /* 0x0000000c040c7208 */ /* 0x000fe40004000000 */
[----:B------:R-:W-:Y:S01]  /*07a0*/  FSEL R13, R9, R13, !P0 ;  /* 0x0000000d090d7208 */ /* 0x000fe20004000000 */
[----:B------:R-:W-:Y:S06]  /*07b0*/  BRA `(.L_x_16) ;  /* 0x0000000000447947 */ /* 0x000fec0003800000 */
.L_x_15:
[----:B------:R-:W-:-:S14]  /*07c0*/  DSETP.NAN.AND P0, PT, R4, R4, PT ;  /* 0x000000040400722a */ /* 0x000fdc0003f08000 */
[----:B------:R-:W-:Y:S05]  /*07d0*/  @P0 BRA `(.L_x_17) ;  /* 0x0000000000340947 */ /* 0x000fea0003800000 */
[----:B------:R-:W-:Y:S01]  /*07e0*/  ISETP.NE.AND P0, PT, R18, R19, PT ;  /* 0x000000131200720c */ /* 0x000fe20003f05270 */
[----:B------:R-:W-:Y:S02]  /*07f0*/  IMAD.MOV.U32 R12, RZ, RZ, 0x0 ;  /* 0x00000000ff0c7424 */ /* 0x000fe400078e00ff */
[----:B------:R-:W-:-:S10]  /*0800*/  IMAD.MOV.U32 R13, RZ, RZ, -0x80000 ;  /* 0xfff80000ff0d7424 */ /* 0x000fd400078e00ff */
[----:B------:R-:W-:Y:S05]  /*0810*/  @!P0 BRA `(.L_x_16) ;  /* 0x00000000002c8947 */ /* 0x000fea0003800000 */
[----:B------:R-:W-:Y:S02]  /*0820*/  ISETP.NE.AND P0, PT, R18, 0x7ff00000, PT ;  /* 0x7ff000001200780c */ /* 0x000fe40003f05270 */
[----:B------:R-:W-:Y:S02]  /*0830*/  LOP3.LUT R4, R5, 0x40180000, RZ, 0x3c, !PT ;  /* 0x4018000005047812 */ /* 0x000fe400078e3cff */
[----:B------:R-:W-:Y:S02]  /*0840*/  ISETP.EQ.OR P0, PT, R19, RZ, !P0 ;  /* 0x000000ff1300720c */ /* 0x000fe40004702670 */
[----:B------:R-:W-:-:S11]  /*0850*/  LOP3.LUT R13, R4, 0x80000000, RZ, 0xc0, !PT ;  /* 0x80000000040d7812 */ /* 0x000fd600078ec0ff */
[----:B------:R-:W-:Y:S02]  /*0860*/  @P0 LOP3.LUT R2, R13, 0x7ff00000, RZ, 0xfc, !PT ;  /* 0x7ff000000d020812 */ /* 0x000fe400078efcff */
[----:B------:R-:W-:Y:S01]  /*0870*/  @!P0 MOV R12, RZ ;  /* 0x000000ff000c8202 */ /* 0x000fe20000000f00 */
[----:B------:R-:W-:Y:S02]  /*0880*/  @P0 IMAD.MOV.U32 R12, RZ, RZ, RZ ;  /* 0x000000ffff0c0224 */ /* 0x000fe400078e00ff */
[----:B------:R-:W-:Y:S01]  /*0890*/  @P0 IMAD.MOV.U32 R13, RZ, RZ, R2 ;  /* 0x000000ffff0d0224 */ /* 0x000fe200078e0002 */
[----:B------:R-:W-:Y:S06]  /*08a0*/  BRA `(.L_x_16) ;  /* 0x0000000000087947 */ /* 0x000fec0003800000 */
.L_x_17:
[----:B------:R-:W-:Y:S01]  /*08b0*/  LOP3.LUT R13, R5, 0x80000, RZ, 0xfc, !PT ;  /* 0x00080000050d7812 */ /* 0x000fe200078efcff */
[----:B------:R-:W-:-:S07]  /*08c0*/  IMAD.MOV.U32 R12, RZ, RZ, R4 ;  /* 0x000000ffff0c7224 */ /* 0x000fce00078e0004 */
.L_x_16:
[----:B------:R-:W-:Y:S05]  /*08d0*/  BSYNC.RECONVERGENT B1 ;  /* 0x0000000000017941 */ /* 0x000fea0003800200 */
.L_x_14:
[----:B------:R-:W-:Y:S01]  /*08e0*/  IMAD.MOV.U32 R7, RZ, RZ, 0x0 ;  /* 0x00000000ff077424 */ /* 0x000fe200078e00ff */
[----:B------:R-:W-:Y:S01]  /*08f0*/  MOV R2, R12 ;  /* 0x0000000c00027202 */ /* 0x000fe20000000f00 */
[----:B------:R-:W-:Y:S02]  /*0900*/  IMAD.MOV.U32 R3, RZ, RZ, R13 ;  /* 0x000000ffff037224 */ /* 0x000fe400078e000d */
[----:B------:R-:W-:Y:S05]  /*0910*/  RET.REL.NODEC R6 `(_Z6kernelPdS_) ;  /* 0xfffffff406b87950 */ /* 0x000fea0003c3ffff */
.L_x_18:
        /* <DEDUP_REMOVED lines=14> */
.L_x_19:


//--------------------- .nv.shared._Z6reducePdS_i --------------------------
	.section	.nv.shared._Z6reducePdS_i,"aw",@nobits
	.sectionflags	@""
	.align	8
.nv.shared._Z6reducePdS_i:
	.zero		2048


//--------------------- .nv.shared.reserved.0     --------------------------
	.section	.nv.shared.reserved.0,"aw",@nobits
	.weak		__nv_reservedSMEM_offset_0_alias
	.size		__nv_reservedSMEM_offset_0_alias, 0, 64
	.other		__nv_reservedSMEM_offset_0_alias,@"STO_CUDA_RESERVED_SHARED STV_DEFAULT"
__nv_reservedSMEM_offset_0_alias:
	.zero		0
	.zero		64


//--------------------- .nv.constant0._Z6reducePdS_i --------------------------
	.section	.nv.constant0._Z6reducePdS_i,"a",@progbits
	.sectionflags	@""
	.align	4
.nv.constant0._Z6reducePdS_i:
	.zero		916


//--------------------- .nv.constant0._Z9diff_swapPdS_ --------------------------
	.section	.nv.constant0._Z9diff_swapPdS_,"a",@progbits
	.sectionflags	@""
	.align	4
.nv.constant0._Z9diff_swapPdS_:
	.zero		912


//--------------------- .nv.constant0._Z6kernelPdS_ --------------------------
	.section	.nv.constant0._Z6kernelPdS_,"a",@progbits
	.sectionflags	@""
	.align	4
.nv.constant0._Z6kernelPdS_:
	.zero		912


//--------------------- SYMBOLS --------------------------

	.type		.nv.reservedSmem.offset0,@object
	.size		.nv.reservedSmem.offset0,0x4
	.type		.nv.reservedSmem.cap,@object
	.size		.nv.reservedSmem.cap,0x4
